//
// Generated by NVIDIA NVVM Compiler
//
// Compiler Build ID: CL-36424714
// Cuda compilation tools, release 13.0, V13.0.88
// Based on NVVM 20.0.0
//

.version 9.0
.target sm_100
.address_size 64

	// .globl	_Z15scalar_multiplyPii

.visible .entry _Z15scalar_multiplyPii(
	.param .u64 .ptr .align 1 _Z15scalar_multiplyPii_param_0,
	.param .u32 _Z15scalar_multiplyPii_param_1
)
{
	.reg .b32 	%r<8>;
	.reg .b64 	%rd<5>;

	ld.param.u64 	%rd1, [_Z15scalar_multiplyPii_param_0];
	ld.param.u32 	%r1, [_Z15scalar_multiplyPii_param_1];
	cvta.to.global.u64 	%rd2, %rd1;
	mov.u32 	%r2, %ctaid.x;
	mov.u32 	%r3, %ntid.x;
	mov.u32 	%r4, %tid.x;
	mad.lo.s32 	%r5, %r2, %r3, %r4;
	mul.wide.s32 	%rd3, %r5, 4;
	add.s64 	%rd4, %rd2, %rd3;
	ld.global.u32 	%r6, [%rd4];
	mul.lo.s32 	%r7, %r6, %r1;
	st.global.u32 	[%rd4], %r7;
	ret;

}


// ===== COMPILED SASS (sm_100) =====

	.target	sm_100

	.elftype	@"ET_EXEC"


//--------------------- .note.nv.tkinfo           --------------------------
	.section	.note.nv.tkinfo,"",@"SHT_NOTE"
	.sectionflags	@"SHF_NOTE_NV_TKINFO"
	.tkinfo
        /*0018*/ 	.word	0x00000002
        /*0030*/ 	.string	""
        /*0030*/ 	.string	"ptxas"
        /*0030*/ 	.string	"Cuda compilation tools, release 13.0, V13.0.88"
        /*0030*/ 	.string	"Build cuda_13.0.r13.0/compiler.36424714_0"
        /*0030*/ 	.string	"-arch sm_100 -m 64 "



//--------------------- .note.nv.cuinfo           --------------------------
	.section	.note.nv.cuinfo,"",@"SHT_NOTE"
	.sectionflags	@"SHF_NOTE_NV_CUINFO"
        /*0018*/ 	.short	0x0002
        /*001a*/ 	.short	0x0064
        /*001c*/ 	.short	0x0082
	.zero		2


//--------------------- .nv.info                  --------------------------
	.section	.nv.info,"",@"SHT_CUDA_INFO"
	.align	4


	//----- nvinfo : EIATTR_REGCOUNT
	.align		4
        /*0000*/ 	.byte	0x04, 0x2f
        /*0002*/ 	.short	(.L_1 - .L_0)
	.align		4
.L_0:
        /*0004*/ 	.word	index@(_Z15scalar_multiplyPii)
        /*0008*/ 	.word	0x00000008


	//----- nvinfo : EIATTR_FRAME_SIZE
	.align		4
.L_1:
        /*000c*/ 	.byte	0x04, 0x11
        /*000e*/ 	.short	(.L_3 - .L_2)
	.align		4
.L_2:
        /*0010*/ 	.word	index@(_Z15scalar_multiplyPii)
        /*0014*/ 	.word	0x00000000


	//----- nvinfo : EIATTR_MIN_STACK_SIZE
	.align		4
.L_3:
        /*0018*/ 	.byte	0x04, 0x12
        /*001a*/ 	.short	(.L_5 - .L_4)
	.align		4
.L_4:
        /*001c*/ 	.word	index@(_Z15scalar_multiplyPii)
        /*0020*/ 	.word	0x00000000
.L_5:


//--------------------- .nv.compat                --------------------------
	.section	.nv.compat,"",@"SHT_CUDA_COMPAT_INFO"
	.align	4
        /*0000*/ 	.byte	0x02, 0x09, 0x00, 0x00, 0x02, 0x02, 0x01, 0x00, 0x02, 0x05, 0x05, 0x00, 0x03, 0x07, 0x01, 0x01
        /*0010*/ 	.byte	0x02, 0x03, 0x00, 0x00, 0x02, 0x06, 0x01, 0x00, 0x04, 0x0b, 0x08, 0x00, 0x09, 0x00, 0x00, 0x00
        /*0020*/ 	.byte	0x00, 0x00, 0x00, 0x00


//--------------------- .nv.info._Z15scalar_multiplyPii --------------------------
	.section	.nv.info._Z15scalar_multiplyPii,"",@"SHT_CUDA_INFO"
	.sectionflags	@""
	.align	4


	//----- nvinfo : EIATTR_CUDA_API_VERSION
	.align		4
        /*0000*/ 	.byte	0x04, 0x37
        /*0002*/ 	.short	(.L_7 - .L_6)
.L_6:
        /*0004*/ 	.word	0x00000082


	//----- nvinfo : EIATTR_KPARAM_INFO
	.align		4
.L_7:
        /*0008*/ 	.byte	0x04, 0x17
        /*000a*/ 	.short	(.L_9 - .L_8)
.L_8:
        /*000c*/ 	.word	0x00000000
        /*0010*/ 	.short	0x0001
        /*0012*/ 	.short	0x0008
        /*0014*/ 	.byte	0x00, 0xf0, 0x11, 0x00


	//----- nvinfo : EIATTR_KPARAM_INFO
	.align		4
.L_9:
        /*0018*/ 	.byte	0x04, 0x17
        /*001a*/ 	.short	(.L_11 - .L_10)
.L_10:
        /*001c*/ 	.word	0x00000000
        /*0020*/ 	.short	0x0000
        /*0022*/ 	.short	0x0000
        /*0024*/ 	.byte	0x00, 0xf5, 0x21, 0x00


	//----- nvinfo : EIATTR_SPARSE_MMA_MASK
	.align		4
.L_11:
        /*0028*/ 	.byte	0x03, 0x50
        /*002a*/ 	.short	0x0000


	//----- nvinfo : EIATTR_MAXREG_COUNT
	.align		4
        /*002c*/ 	.byte	0x03, 0x1b
        /*002e*/ 	.short	0x00ff


	//----- nvinfo : EIATTR_MERCURY_ISA_VERSION
	.align		4
        /*0030*/ 	.byte	0x03, 0x5f
        /*0032*/ 	.short	0x0101


	//----- nvinfo : EIATTR_VRC_CTA_INIT_COUNT
	.align		4
        /*0034*/ 	.byte	0x02, 0x4a
	.zero		1
	.zero		1


	//----- nvinfo : EIATTR_EXIT_INSTR_OFFSETS
	.align		4
        /*0038*/ 	.byte	0x04, 0x1c
        /*003a*/ 	.short	(.L_13 - .L_12)


	//   ....[0]....
.L_12:
        /*003c*/ 	.word	0x000000c0


	//----- nvinfo : EIATTR_CBANK_PARAM_SIZE
	.align		4
.L_13:
        /*0040*/ 	.byte	0x03, 0x19
        /*0042*/ 	.short	0x000c


	//----- nvinfo : EIATTR_PARAM_CBANK
	.align		4
        /*0044*/ 	.byte	0x04, 0x0a
        /*0046*/ 	.short	(.L_15 - .L_14)
	.align		4
.L_14:
        /*0048*/ 	.word	index@(.nv.constant0._Z15scalar_multiplyPii)
        /*004c*/ 	.short	0x0380
        /*004e*/ 	.short	0x000c


	//----- nvinfo : EIATTR_SW_WAR
	.align		4
.L_15:
        /*0050*/ 	.byte	0x04, 0x36
        /*0052*/ 	.short	(.L_17 - .L_16)
.L_16:
        /*0054*/ 	.word	0x00000008
.L_17:


//--------------------- .nv.callgraph             --------------------------
	.section	.nv.callgraph,"",@"SHT_CUDA_CALLGRAPH"
	.align	4
	.sectionentsize	8
	.align		4
        /*0000*/ 	.word	0x00000000
	.align		4
        /*0004*/ 	.word	0xffffffff
	.align		4
        /*0008*/ 	.word	0x00000000
	.align		4
        /*000c*/ 	.word	0xfffffffe
	.align		4
        /*0010*/ 	.word	0x00000000
	.align		4
        /*0014*/ 	.word	0xfffffffd
	.align		4
        /*0018*/ 	.word	0x00000000
	.align		4
        /*001c*/ 	.word	0xfffffffc


//--------------------- .text._Z15scalar_multiplyPii --------------------------
	.section	.text._Z15scalar_multiplyPii,"ax",@progbits
	.align	128
        .global         _Z15scalar_multiplyPii
        .type           _Z15scalar_multiplyPii,@function
        .size           _Z15scalar_multiplyPii,(.L_x_1 - _Z15scalar_multiplyPii)
        .other          _Z15scalar_multiplyPii,@"STO_CUDA_ENTRY STV_DEFAULT"
_Z15scalar_multiplyPii:
.text._Z15scalar_multiplyPii:
[----:B------:R-:W-:Y:S01]  /*0000*/  LDC R1, c[0x0][0x37c] ;  /* 0x0000df00ff017b82 */ /* 0x000fe20000000800 */
[----:B------:R-:W0:Y:S07]  /*0010*/  S2R R0, SR_TID.X ;  /* 0x0000000000007919 */ /* 0x000e2e0000002100 */
[----:B------:R-:W0:Y:S01]  /*0020*/  S2UR UR6, SR_CTAID.X ;  /* 0x00000000000679c3 */ /* 0x000e220000002500 */
[----:B------:R-:W1:Y:S07]  /*0030*/  LDCU.64 UR4, c[0x0][0x358] ;  /* 0x00006b00ff0477ac */ /* 0x000e6e0008000a00 */
[----:B------:R-:W0:Y:S08]  /*0040*/  LDC R5, c[0x0][0x360] ;  /* 0x0000d800ff057b82 */ /* 0x000e300000000800 */
[----:B------:R-:W2:Y:S01]  /*0050*/  LDC.64 R2, c[0x0][0x380] ;  /* 0x0000e000ff027b82 */ /* 0x000ea20000000a00 */
[----:B0-----:R-:W-:Y:S01]  /*0060*/  IMAD R5, R5, UR6, R0 ;  /* 0x0000000605057c24 */ /* 0x001fe2000f8e0200 */
[----:B------:R-:W0:Y:S03]  /*0070*/  LDCU UR6, c[0x0][0x388] ;  /* 0x00007100ff0677ac */ /* 0x000e260008000800 */
[----:B--2---:R-:W-:-:S05]  /*0080*/  IMAD.WIDE R2, R5, 0x4, R2 ;  /* 0x0000000405027825 */ /* 0x004fca00078e0202 */
[----:B-1----:R-:W0:Y:S02]  /*0090*/  LDG.E R0, desc[UR4][R2.64] ;  /* 0x0000000402007981 */ /* 0x002e24000c1e1900 */
[----:B0-----:R-:W-:-:S05]  /*00a0*/  IMAD R5, R0, UR6, RZ ;  /* 0x0000000600057c24 */ /* 0x001fca000f8e02ff */
[----:B------:R-:W-:Y:S01]  /*00b0*/  STG.E desc[UR4][R2.64], R5 ;  /* 0x0000000502007986 */ /* 0x000fe2000c101904 */
[----:B------:R-:W-:Y:S05]  /*00c0*/  EXIT ;  /* 0x000000000000794d */ /* 0x000fea0003800000 */
.L_x_0:
[----:B------:R-:W-:-:S00]  /*00d0*/  BRA `(.L_x_0) ;  /* 0xfffffffc00fc7947 */ /* 0x000fc0000383ffff */
[----:B------:R-:W-:-:S00]  /*00e0*/  NOP ;  /* 0x0000000000007918 */ /* 0x000fc00000000000 */
        /* <DEDUP_REMOVED lines=9> */
.L_x_1:


//--------------------- .nv.shared.reserved.0     --------------------------
	.section	.nv.shared.reserved.0,"aw",@nobits
	.weak		__nv_reservedSMEM_offset_0_alias
	.size		__nv_reservedSMEM_offset_0_alias, 0, 64
	.other		__nv_reservedSMEM_offset_0_alias,@"STO_CUDA_RESERVED_SHARED STV_DEFAULT"
__nv_reservedSMEM_offset_0_alias:
	.zero		0
	.zero		64


//--------------------- .nv.constant0._Z15scalar_multiplyPii --------------------------
	.section	.nv.constant0._Z15scalar_multiplyPii,"a",@progbits
	.sectionflags	@""
	.align	4
.nv.constant0._Z15scalar_multiplyPii:
	.zero		908


//--------------------- SYMBOLS --------------------------

	.type		.nv.reservedSmem.offset0,@object
	.size		.nv.reservedSmem.offset0,0x4
